	.headerflags	@"EF_CUDA_TEXMODE_UNIFIED EF_CUDA_64BIT_ADDRESS EF_CUDA_ACCELERATORS EF_CUDA_SM90 EF_CUDA_VIRTUAL_SM(EF_CUDA_SM90)"
	.elftype	@"ET_EXEC"


//--------------------- .nv.info                  --------------------------
	.section	.nv.info,"",@"SHT_CUDA_INFO"
	.align	4


	//----- nvinfo : EIATTR_REGCOUNT
	.align		4
        /*0000*/ 	.byte	0x04, 0x2f
        /*0002*/ 	.short	(.L_1 - .L_0)
	.align		4
.L_0:
        /*0004*/ 	.word	index@(triton_poi_fused__unsafe_index_add_mul_sub_22)
        /*0008*/ 	.word	0x00000019


	//----- nvinfo : EIATTR_MIN_STACK_SIZE
	.align		4
.L_1:
        /*000c*/ 	.byte	0x04, 0x12
        /*000e*/ 	.short	(.L_3 - .L_2)
	.align		4
.L_2:
        /*0010*/ 	.word	index@(triton_poi_fused__unsafe_index_add_mul_sub_22)
        /*0014*/ 	.word	0x00000000


	//----- nvinfo : EIATTR_FRAME_SIZE
	.align		4
.L_3:
        /*0018*/ 	.byte	0x04, 0x11
        /*001a*/ 	.short	(.L_5 - .L_4)
	.align		4
.L_4:
        /*001c*/ 	.word	index@(triton_poi_fused__unsafe_index_add_mul_sub_22)
        /*0020*/ 	.word	0x00000000


	//----- nvinfo : EIATTR_MIN_STACK_SIZE
	.align		4
.L_5:
        /*0024*/ 	.byte	0x04, 0x12
        /*0026*/ 	.short	(.L_7 - .L_6)
	.align		4
.L_6:
        /*0028*/ 	.word	index@(triton_poi_fused__unsafe_index_add_mul_sub_22)
        /*002c*/ 	.word	0x00000000
.L_7:


//--------------------- .nv.info.triton_poi_fused__unsafe_index_add_mul_sub_22 --------------------------
	.section	.nv.info.triton_poi_fused__unsafe_index_add_mul_sub_22,"",@"SHT_CUDA_INFO"
	.sectionflags	@""
	.align	4


	//----- nvinfo : EIATTR_CUDA_API_VERSION
	.align		4
        /*0000*/ 	.byte	0x04, 0x37
        /*0002*/ 	.short	(.L_9 - .L_8)
.L_8:
        /*0004*/ 	.word	0x0000007c


	//----- nvinfo : EIATTR_KPARAM_INFO
	.align		4
.L_9:
        /*0008*/ 	.byte	0x04, 0x17
        /*000a*/ 	.short	(.L_11 - .L_10)
.L_10:
        /*000c*/ 	.word	0x00000000
        /*0010*/ 	.short	0x0006
        /*0012*/ 	.short	0x0030
        /*0014*/ 	.byte	0x00, 0xf0, 0x11, 0x00


	//----- nvinfo : EIATTR_KPARAM_INFO
	.align		4
.L_11:
        /*0018*/ 	.byte	0x04, 0x17
        /*001a*/ 	.short	(.L_13 - .L_12)
.L_12:
        /*001c*/ 	.word	0x00000000
        /*0020*/ 	.short	0x0005
        /*0022*/ 	.short	0x0028
        /*0024*/ 	.byte	0x00, 0xf4, 0x21, 0x00


	//----- nvinfo : EIATTR_KPARAM_INFO
	.align		4
.L_13:
        /*0028*/ 	.byte	0x04, 0x17
        /*002a*/ 	.short	(.L_15 - .L_14)
.L_14:
        /*002c*/ 	.word	0x00000000
        /*0030*/ 	.short	0x0004
        /*0032*/ 	.short	0x0020
        /*0034*/ 	.byte	0x00, 0xf4, 0x21, 0x00


	//----- nvinfo : EIATTR_KPARAM_INFO
	.align		4
.L_15:
        /*0038*/ 	.byte	0x04, 0x17
        /*003a*/ 	.short	(.L_17 - .L_16)
.L_16:
        /*003c*/ 	.word	0x00000000
        /*0040*/ 	.short	0x0003
        /*0042*/ 	.short	0x0018
        /*0044*/ 	.byte	0x00, 0xf4, 0x21, 0x00


	//----- nvinfo : EIATTR_KPARAM_INFO
	.align		4
.L_17:
        /*0048*/ 	.byte	0x04, 0x17
        /*004a*/ 	.short	(.L_19 - .L_18)
.L_18:
        /*004c*/ 	.word	0x00000000
        /*0050*/ 	.short	0x0002
        /*0052*/ 	.short	0x0010
        /*0054*/ 	.byte	0x00, 0xf4, 0x21, 0x00


	//----- nvinfo : EIATTR_KPARAM_INFO
	.align		4
.L_19:
        /*0058*/ 	.byte	0x04, 0x17
        /*005a*/ 	.short	(.L_21 - .L_20)
.L_20:
        /*005c*/ 	.word	0x00000000
        /*0060*/ 	.short	0x0001
        /*0062*/ 	.short	0x0008
        /*0064*/ 	.byte	0x00, 0xf4, 0x21, 0x00


	//----- nvinfo : EIATTR_KPARAM_INFO
	.align		4
.L_21:
        /*0068*/ 	.byte	0x04, 0x17
        /*006a*/ 	.short	(.L_23 - .L_22)
.L_22:
        /*006c*/ 	.word	0x00000000
        /*0070*/ 	.short	0x0000
        /*0072*/ 	.short	0x0000
        /*0074*/ 	.byte	0x00, 0xf4, 0x21, 0x00


	//----- nvinfo : EIATTR_SPARSE_MMA_MASK
	.align		4
.L_23:
        /*0078*/ 	.byte	0x03, 0x50
        /*007a*/ 	.short	0x0000


	//----- nvinfo : EIATTR_MAXREG_COUNT
	.align		4
        /*007c*/ 	.byte	0x03, 0x1b
        /*007e*/ 	.short	0x00ff


	//----- nvinfo : EIATTR_EXIT_INSTR_OFFSETS
	.align		4
        /*0080*/ 	.byte	0x04, 0x1c
        /*0082*/ 	.short	(.L_25 - .L_24)


	//   ....[0]....
.L_24:
        /*0084*/ 	.word	0x000005f0


	//----- nvinfo : EIATTR_REQNTID
	.align		4
.L_25:
        /*0088*/ 	.byte	0x04, 0x10
        /*008a*/ 	.short	(.L_27 - .L_26)
.L_26:
        /*008c*/ 	.word	0x00000080
        /*0090*/ 	.word	0x00000001
        /*0094*/ 	.word	0x00000001


	//----- nvinfo : EIATTR_CBANK_PARAM_SIZE
	.align		4
.L_27:
        /*0098*/ 	.byte	0x03, 0x19
        /*009a*/ 	.short	0x0034


	//----- nvinfo : EIATTR_PARAM_CBANK
	.align		4
        /*009c*/ 	.byte	0x04, 0x0a
        /*009e*/ 	.short	(.L_29 - .L_28)
	.align		4
.L_28:
        /*00a0*/ 	.word	index@(.nv.constant0.triton_poi_fused__unsafe_index_add_mul_sub_22)
        /*00a4*/ 	.short	0x0210
        /*00a6*/ 	.short	0x0034


	//----- nvinfo : EIATTR_SW_WAR
	.align		4
.L_29:
        /*00a8*/ 	.byte	0x04, 0x36
        /*00aa*/ 	.short	(.L_31 - .L_30)
.L_30:
        /*00ac*/ 	.word	0x00000008
.L_31:


//--------------------- .nv.callgraph             --------------------------
	.section	.nv.callgraph,"",@"SHT_CUDA_CALLGRAPH"
	.align	4
	.sectionentsize	8
	.align		4
        /*0000*/ 	.word	0x00000000
	.align		4
        /*0004*/ 	.word	0xffffffff
	.align		4
        /*0008*/ 	.word	0x00000000
	.align		4
        /*000c*/ 	.word	0xfffffffe
	.align		4
        /*0010*/ 	.word	0x00000000
	.align		4
        /*0014*/ 	.word	0xfffffffd
	.align		4
        /*0018*/ 	.word	0x00000000
	.align		4
        /*001c*/ 	.word	0xfffffffc


//--------------------- .text.triton_poi_fused__unsafe_index_add_mul_sub_22 --------------------------
	.section	.text.triton_poi_fused__unsafe_index_add_mul_sub_22,"ax",@progbits
	.align	128
        .global         triton_poi_fused__unsafe_index_add_mul_sub_22
        .type           triton_poi_fused__unsafe_index_add_mul_sub_22,@function
        .size           triton_poi_fused__unsafe_index_add_mul_sub_22,(.L_x_1 - triton_poi_fused__unsafe_index_add_mul_sub_22)
        .other          triton_poi_fused__unsafe_index_add_mul_sub_22,@"STO_CUDA_ENTRY STV_DEFAULT"
triton_poi_fused__unsafe_index_add_mul_sub_22:
.text.triton_poi_fused__unsafe_index_add_mul_sub_22:
[----:B------:R-:W-:Y:S01]  /*0000*/  LDC R1, c[0x0][0x28] ;  /* 0x00000a00ff017b82 */ /* 0x000fe20000000800 */
[----:B------:R-:W1:Y:S07]  /*0010*/  S2R R0, SR_TID.X ;  /* 0x0000000000007919 */ /* 0x000e6e0000002100 */
[----:B------:R-:W2:Y:S01]  /*0020*/  LDC.64 R14, c[0x0][0x210] ;  /* 0x00008400ff0e7b82 */ /* 0x000ea20000000a00 */
[----:B------:R-:W-:Y:S01]  /*0030*/  ULDC.64 UR4, c[0x0][0x208] ;  /* 0x0000820000047ab9 */ /* 0x000fe20000000a00 */
[----:B------:R-:W-:Y:S01]  /*0040*/  ULDC.64 UR6, c[0x0][0x220] ;  /* 0x0000880000067ab9 */ /* 0x000fe20000000a00 */
[----:B------:R-:W3:Y:S05]  /*0050*/  S2R R3, SR_CTAID.X ;  /* 0x0000000000037919 */ /* 0x000eea0000002500 */
[----:B------:R-:W4:Y:S01]  /*0060*/  LDC.64 R6, c[0x0][0x218] ;  /* 0x00008600ff067b82 */ /* 0x000f220000000a00 */
[----:B-1----:R-:W-:-:S05]  /*0070*/  IMAD.SHL.U32 R0, R0, 0x2, RZ ;  /* 0x0000000200007824 */ /* 0x002fca00078e00ff */
[----:B------:R-:W-:-:S05]  /*0080*/  LOP3.LUT R0, R0, 0xfe, RZ, 0xc0, !PT ;  /* 0x000000fe00007812 */ /* 0x000fca00078ec0ff */
[----:B---3--:R-:W-:-:S05]  /*0090*/  IMAD R0, R3, 0x100, R0 ;  /* 0x0000010003007824 */ /* 0x008fca00078e0200 */
[----:B------:R-:W-:-:S04]  /*00a0*/  SHF.R.S32.HI R5, RZ, 0x1f, R0 ;  /* 0x0000001fff057819 */ /* 0x000fc80000011400 */
[----:B------:R-:W-:Y:S02]  /*00b0*/  LEA.HI R2, R5, R0, RZ, 0x3 ;  /* 0x0000000005027211 */ /* 0x000fe400078f18ff */
[----:B------:R-:W1:Y:S02]  /*00c0*/  LDC.64 R4, c[0x0][0x228] ;  /* 0x00008a00ff047b82 */ /* 0x000e640000000a00 */
[----:B------:R-:W-:-:S04]  /*00d0*/  SHF.R.S32.HI R8, RZ, 0x3, R2 ;  /* 0x00000003ff087819 */ /* 0x000fc80000011402 */
[----:B------:R-:W-:-:S04]  /*00e0*/  LEA.HI R9, R8, R8, RZ, 0x3 ;  /* 0x0000000808097211 */ /* 0x000fc800078f18ff */
[----:B------:R-:W-:-:S05]  /*00f0*/  LOP3.LUT R9, R9, 0xfffffff8, RZ, 0xc0, !PT ;  /* 0xfffffff809097812 */ /* 0x000fca00078ec0ff */
[----:B------:R-:W-:-:S04]  /*0100*/  IMAD.IADD R9, R8, 0x1, -R9 ;  /* 0x0000000108097824 */ /* 0x000fc800078e0a09 */
[----:B--2---:R-:W-:Y:S01]  /*0110*/  IMAD.WIDE R14, R9, 0x8, R14 ;  /* 0x00000008090e7825 */ /* 0x004fe200078e020e */
[----:B------:R-:W-:-:S05]  /*0120*/  LOP3.LUT R9, R2, 0xfffffff8, RZ, 0xc0, !PT ;  /* 0xfffffff802097812 */ /* 0x000fca00078ec0ff */
[----:B------:R-:W-:Y:S01]  /*0130*/  IMAD.IADD R2, R0, 0x1, -R9 ;  /* 0x0000000100027824 */ /* 0x000fe200078e0a09 */
[----:B------:R-:W2:Y:S03]  /*0140*/  LDG.E.EL.64 R14, desc[UR4][R14.64] ;  /* 0x000000040e0e7981 */ /* 0x000ea6000c2e1b00 */
[----:B----4-:R-:W-:-:S04]  /*0150*/  IMAD.WIDE R6, R2, 0x8, R6 ;  /* 0x0000000802067825 */ /* 0x010fc800078e0206 */
[----:B-1----:R-:W-:Y:S02]  /*0160*/  IMAD.WIDE R8, R2, 0x8, R4 ;  /* 0x0000000802087825 */ /* 0x002fe400078e0204 */
[----:B------:R-:W3:Y:S04]  /*0170*/  LDG.E.EL.128 R4, desc[UR4][R6.64] ;  /* 0x0000000406047981 */ /* 0x000ee8000c2e1d00 */
[----:B------:R-:W4:Y:S01]  /*0180*/  LDG.E.EL.128 R8, desc[UR4][R8.64] ;  /* 0x0000000408087981 */ /* 0x000f22000c2e1d00 */
[----:B------:R-:W-:-:S04]  /*0190*/  SHF.R.S32.HI R3, RZ, 0x17, R3 ;  /* 0x00000017ff037819 */ /* 0x000fc80000011403 */
[----:B------:R-:W-:-:S04]  /*01a0*/  SGXT R3, R3, 0x1 ;  /* 0x000000010303781a */ /* 0x000fc80000000200 */
[CC--:B------:R-:W-:Y:S02]  /*01b0*/  LEA.HI R12, R3.reuse, R0.reuse, RZ, 0x6 ;  /* 0x00000000030c7211 */ /* 0x0c0fe400078f30ff */
[----:B------:R-:W-:Y:S02]  /*01c0*/  LEA.HI R3, R3, R0, RZ, 0xc ;  /* 0x0000000003037211 */ /* 0x000fe400078f60ff */
[----:B------:R-:W-:-:S03]  /*01d0*/  SHF.R.S32.HI R12, RZ, 0x6, R12 ;  /* 0x00000006ff0c7819 */ /* 0x000fc6000001140c */
[----:B------:R-:W-:Y:S01]  /*01e0*/  IMAD.SHL.U32 R3, R3, 0x10, RZ ;  /* 0x0000001003037824 */ /* 0x000fe200078e00ff */
[----:B------:R-:W-:-:S04]  /*01f0*/  LEA.HI R13, R12, R12, RZ, 0x6 ;  /* 0x0000000c0c0d7211 */ /* 0x000fc800078f30ff */
[----:B------:R-:W-:Y:S02]  /*0200*/  LOP3.LUT R17, R13, 0xffffffc0, RZ, 0xc0, !PT ;  /* 0xffffffc00d117812 */ /* 0x000fe400078ec0ff */
[----:B------:R-:W-:-:S03]  /*0210*/  LOP3.LUT R3, R3, 0xffff0000, RZ, 0xc0, !PT ;  /* 0xffff000003037812 */ /* 0x000fc600078ec0ff */
[----:B------:R-:W-:Y:S01]  /*0220*/  IMAD.IADD R12, R12, 0x1, -R17 ;  /* 0x000000010c0c7824 */ /* 0x000fe200078e0a11 */
[----:B--2---:R-:W-:-:S04]  /*0230*/  SHF.R.U32.HI R19, RZ, 0x1a, R15 ;  /* 0x0000001aff137819 */ /* 0x004fc8000001160f */
[----:B------:R-:W-:-:S04]  /*0240*/  LOP3.LUT R19, R19, 0x20, RZ, 0xc0, !PT ;  /* 0x0000002013137812 */ /* 0x000fc800078ec0ff */
[----:B------:R-:W-:Y:S02]  /*0250*/  IADD3 R13, P0, R14, R19, RZ ;  /* 0x000000130e0d7210 */ /* 0x000fe40007f1e0ff */
[----:B---3--:R-:W-:Y:S02]  /*0260*/  SHF.R.U32.HI R21, RZ, 0x1a, R5 ;  /* 0x0000001aff157819 */ /* 0x008fe40000011605 */
[----:B----4-:R-:W-:Y:S01]  /*0270*/  SHF.R.U32.HI R17, RZ, 0x1a, R11 ;  /* 0x0000001aff117819 */ /* 0x010fe2000001160b */
[----:B------:R-:W-:Y:S01]  /*0280*/  IMAD.X R18, RZ, RZ, R15, P0 ;  /* 0x000000ffff127224 */ /* 0x000fe200000e060f */
[----:B------:R-:W-:Y:S02]  /*0290*/  LOP3.LUT R21, R21, 0x20, RZ, 0xc0, !PT ;  /* 0x0000002015157812 */ /* 0x000fe400078ec0ff */
[----:B------:R-:W-:Y:S02]  /*02a0*/  SHF.R.U32.HI R15, RZ, 0x1a, R7 ;  /* 0x0000001aff0f7819 */ /* 0x000fe40000011607 */
[----:B------:R-:W-:-:S02]  /*02b0*/  IADD3 R4, P0, R4, R21, RZ ;  /* 0x0000001504047210 */ /* 0x000fc40007f1e0ff */
[----:B------:R-:W-:Y:S02]  /*02c0*/  SHF.R.U32.HI R19, RZ, 0x1a, R9 ;  /* 0x0000001aff137819 */ /* 0x000fe40000011609 */
[----:B------:R-:W-:Y:S01]  /*02d0*/  LOP3.LUT R17, R17, 0x20, RZ, 0xc0, !PT ;  /* 0x0000002011117812 */ /* 0x000fe200078ec0ff */
[----:B------:R-:W-:Y:S01]  /*02e0*/  IMAD.X R21, RZ, RZ, R5, P0 ;  /* 0x000000ffff157224 */ /* 0x000fe200000e0605 */
[----:B------:R-:W-:Y:S02]  /*02f0*/  LOP3.LUT R15, R15, 0x20, RZ, 0xc0, !PT ;  /* 0x000000200f0f7812 */ /* 0x000fe400078ec0ff */
[----:B------:R-:W-:Y:S02]  /*0300*/  LOP3.LUT R19, R19, 0x20, RZ, 0xc0, !PT ;  /* 0x0000002013137812 */ /* 0x000fe400078ec0ff */
[----:B------:R-:W-:Y:S02]  /*0310*/  IADD3 R5, P0, R10, R17, RZ ;  /* 0x000000110a057210 */ /* 0x000fe40007f1e0ff */
[----:B------:R-:W-:-:S02]  /*0320*/  IADD3 R15, P1, R6, R15, RZ ;  /* 0x0000000f060f7210 */ /* 0x000fc40007f3e0ff */
[----:B------:R-:W-:Y:S01]  /*0330*/  IADD3 R19, P2, R8, R19, RZ ;  /* 0x0000001308137210 */ /* 0x000fe20007f5e0ff */
[----:B------:R-:W-:Y:S01]  /*0340*/  IMAD.X R10, RZ, RZ, R11, P0 ;  /* 0x000000ffff0a7224 */ /* 0x000fe200000e060b */
[C---:B------:R-:W-:Y:S01]  /*0350*/  LEA R16, P0, R4.reuse, UR6, 0x8 ;  /* 0x0000000604107c11 */ /* 0x040fe2000f8040ff */
[----:B------:R-:W-:Y:S01]  /*0360*/  IMAD.X R22, RZ, RZ, R7, P1 ;  /* 0x000000ffff167224 */ /* 0x000fe200008e0607 */
[----:B------:R-:W-:Y:S01]  /*0370*/  LEA R6, P3, R5, UR6, 0x8 ;  /* 0x0000000605067c11 */ /* 0x000fe2000f8640ff */
[----:B------:R-:W-:Y:S01]  /*0380*/  IMAD.X R20, RZ, RZ, R9, P2 ;  /* 0x000000ffff147224 */ /* 0x000fe200010e0609 */
[----:B------:R-:W-:Y:S01]  /*0390*/  LEA R14, P1, R15, UR6, 0x8 ;  /* 0x000000060f0e7c11 */ /* 0x000fe2000f8240ff */
[----:B------:R-:W-:Y:S01]  /*03a0*/  IMAD.SHL.U32 R11, R13, 0x2000, RZ ;  /* 0x000020000d0b7824 */ /* 0x000fe200078e00ff */
[----:B------:R-:W-:Y:S02]  /*03b0*/  LEA R8, P2, R19, UR6, 0x8 ;  /* 0x0000000613087c11 */ /* 0x000fe4000f8440ff */
[----:B------:R-:W-:-:S02]  /*03c0*/  LEA.HI.X R17, R4, UR7, R21, 0x8, P0 ;  /* 0x0000000704117c11 */ /* 0x000fc400080f4415 */
[----:B------:R-:W-:Y:S02]  /*03d0*/  LEA.HI.X R7, R5, UR7, R10, 0x8, P3 ;  /* 0x0000000705077c11 */ /* 0x000fe400098f440a */
[----:B------:R-:W-:Y:S01]  /*03e0*/  LEA.HI.X R15, R15, UR7, R22, 0x8, P1 ;  /* 0x000000070f0f7c11 */ /* 0x000fe200088f4416 */
[----:B------:R-:W1:Y:S01]  /*03f0*/  LDC.64 R4, c[0x0][0x230] ;  /* 0x00008c00ff047b82 */ /* 0x000e620000000a00 */
[----:B------:R-:W-:Y:S01]  /*0400*/  LEA.HI.X R9, R19, UR7, R20, 0x8, P2 ;  /* 0x0000000713097c11 */ /* 0x000fe200090f4414 */
[----:B------:R-:W-:Y:S01]  /*0410*/  IMAD.WIDE R6, R12, 0x4, R6 ;  /* 0x000000040c067825 */ /* 0x000fe200078e0206 */
[----:B------:R-:W-:-:S03]  /*0420*/  SHF.L.U64.HI R10, R13, 0xd, R18 ;  /* 0x0000000d0d0a7819 */ /* 0x000fc60000010212 */
[----:B------:R-:W-:Y:S01]  /*0430*/  IMAD.WIDE R18, R12, 0x4, R16 ;  /* 0x000000040c127825 */ /* 0x000fe200078e0210 */
[----:B------:R-:W-:-:S03]  /*0440*/  IADD3 R6, P2, R6, R11, RZ ;  /* 0x0000000b06067210 */ /* 0x000fc60007f5e0ff */
[----:B------:R-:W-:Y:S01]  /*0450*/  IMAD.WIDE R16, R12, 0x4, R14 ;  /* 0x000000040c107825 */ /* 0x000fe200078e020e */
[----:B------:R-:W-:-:S03]  /*0460*/  IADD3 R14, P0, R18, R11, RZ ;  /* 0x0000000b120e7210 */ /* 0x000fc60007f1e0ff */
[----:B------:R-:W-:-:S04]  /*0470*/  IMAD.WIDE R8, R12, 0x4, R8 ;  /* 0x000000040c087825 */ /* 0x000fc800078e0208 */
[--C-:B------:R-:W-:Y:S01]  /*0480*/  IMAD.X R15, R19, 0x1, R10.reuse, P0 ;  /* 0x00000001130f7824 */ /* 0x100fe200000e060a */
[----:B------:R-:W-:Y:S01]  /*0490*/  IADD3 R12, P0, R16, R11, RZ ;  /* 0x0000000b100c7210 */ /* 0x000fe20007f1e0ff */
[----:B------:R-:W-:Y:S01]  /*04a0*/  IMAD.X R7, R7, 0x1, R10, P2 ;  /* 0x0000000107077824 */ /* 0x000fe200010e060a */
[----:B------:R-:W-:Y:S01]  /*04b0*/  IADD3 R8, P1, R8, R11, RZ ;  /* 0x0000000b08087210 */ /* 0x000fe20007f3e0ff */
[----:B------:R-:W-:-:S04]  /*04c0*/  IMAD.WIDE R14, R3, 0x4, R14 ;  /* 0x00000004030e7825 */ /* 0x000fc800078e020e */
[--C-:B------:R-:W-:Y:S02]  /*04d0*/  IMAD.X R13, R17, 0x1, R10.reuse, P0 ;  /* 0x00000001110d7824 */ /* 0x100fe400000e060a */
[----:B------:R-:W-:Y:S01]  /*04e0*/  IMAD.X R9, R9, 0x1, R10, P1 ;  /* 0x0000000109097824 */ /* 0x000fe200008e060a */
[----:B------:R-:W2:Y:S01]  /*04f0*/  LDG.E.EL R15, desc[UR4][R14.64] ;  /* 0x000000040e0f7981 */ /* 0x000ea2000c2e1900 */
[----:B------:R-:W-:-:S04]  /*0500*/  IMAD.WIDE R12, R3, 0x4, R12 ;  /* 0x00000004030c7825 */ /* 0x000fc800078e020c */
[C---:B------:R-:W-:Y:S02]  /*0510*/  IMAD.WIDE R8, R3.reuse, 0x4, R8 ;  /* 0x0000000403087825 */ /* 0x040fe400078e0208 */
[----:B------:R-:W3:Y:S02]  /*0520*/  LDG.E.EL R12, desc[UR4][R12.64] ;  /* 0x000000040c0c7981 */ /* 0x000ee4000c2e1900 */
[----:B------:R-:W-:Y:S02]  /*0530*/  IMAD.WIDE R6, R3, 0x4, R6 ;  /* 0x0000000403067825 */ /* 0x000fe400078e0206 */
[----:B------:R-:W2:Y:S02]  /*0540*/  LDG.E.EL R8, desc[UR4][R8.64] ;  /* 0x0000000408087981 */ /* 0x000ea4000c2e1900 */
[----:B-1----:R-:W-:Y:S02]  /*0550*/  IMAD.WIDE R4, R2, 0x4, R4 ;  /* 0x0000000402047825 */ /* 0x002fe400078e0204 */
[----:B------:R-:W3:Y:S01]  /*0560*/  LDG.E.EL R7, desc[UR4][R6.64] ;  /* 0x0000000406077981 */ /* 0x000ee2000c2e1900 */
[----:B------:R-:W1:Y:S03]  /*0570*/  LDC.64 R2, c[0x0][0x238] ;  /* 0x00008e00ff027b82 */ /* 0x000e660000000a00 */
[----:B------:R-:W4:Y:S01]  /*0580*/  LDG.E.EL.64 R4, desc[UR4][R4.64] ;  /* 0x0000000404047981 */ /* 0x000f22000c2e1b00 */
[----:B-1----:R-:W-:-:S04]  /*0590*/  IMAD.WIDE R2, R0, 0x4, R2 ;  /* 0x0000000400027825 */ /* 0x002fc800078e0202 */
[----:B--2---:R-:W-:Y:S01]  /*05a0*/  FADD R10, -R15, R8 ;  /* 0x000000080f0a7221 */ /* 0x004fe20000000100 */
[----:B---3--:R-:W-:-:S03]  /*05b0*/  FADD R11, -R12, R7 ;  /* 0x000000070c0b7221 */ /* 0x008fc60000000100 */
[----:B----4-:R-:W-:Y:S01]  /*05c0*/  FFMA R10, R4, R10, R15 ;  /* 0x0000000a040a7223 */ /* 0x010fe2000000000f */
[----:B------:R-:W-:-:S05]  /*05d0*/  FFMA R11, R5, R11, R12 ;  /* 0x0000000b050b7223 */ /* 0x000fca000000000c */
[----:B------:R-:W-:Y:S01]  /*05e0*/  STG.E.64 desc[UR4][R2.64], R10 ;  /* 0x0000000a02007986 */ /* 0x000fe2000c101b04 */
[----:B------:R-:W-:Y:S05]  /*05f0*/  EXIT ;  /* 0x000000000000794d */ /* 0x000fea0003800000 */
.L_x_0:
[----:B------:R-:W-:-:S00]  /*0600*/  BRA `(.L_x_0) ;  /* 0xfffffffc00fc7947 */ /* 0x000fc0000383ffff */
[----:B------:R-:W-:-:S00]  /*0610*/  NOP ;  /* 0x0000000000007918 */ /* 0x000fc00000000000 */
        /* <DEDUP_REMOVED lines=14> */
.L_x_1:


//--------------------- .nv.constant0.triton_poi_fused__unsafe_index_add_mul_sub_22 --------------------------
	.section	.nv.constant0.triton_poi_fused__unsafe_index_add_mul_sub_22,"a",@progbits
	.sectionflags	@""
	.align	4
.nv.constant0.triton_poi_fused__unsafe_index_add_mul_sub_22:
	.zero		580
